//
// Generated by NVIDIA NVVM Compiler
//
// Compiler Build ID: CL-36424714
// Cuda compilation tools, release 13.0, V13.0.88
// Based on NVVM 20.0.0
//

.version 9.0
.target sm_100
.address_size 64

	// .globl	_Z6kernelPi

.visible .entry _Z6kernelPi(
	.param .u64 .ptr .align 1 _Z6kernelPi_param_0
)
{
	.reg .pred 	%p<2>;
	.reg .b32 	%r<5>;
	.reg .b64 	%rd<5>;

	ld.param.u64 	%rd1, [_Z6kernelPi_param_0];
	mov.u32 	%r2, %ctaid.x;
	shl.b32 	%r3, %r2, 10;
	mov.u32 	%r4, %tid.x;
	or.b32  	%r1, %r3, %r4;
	setp.gt.s32 	%p1, %r1, 7999;
	@%p1 bra 	$L__BB0_2;
	cvta.to.global.u64 	%rd2, %rd1;
	mul.wide.s32 	%rd3, %r1, 4;
	add.s64 	%rd4, %rd2, %rd3;
	st.global.u32 	[%rd4], %r1;
$L__BB0_2:
	ret;

}


// ===== COMPILED SASS (sm_100) =====

	.target	sm_100

	.elftype	@"ET_EXEC"


//--------------------- .note.nv.tkinfo           --------------------------
	.section	.note.nv.tkinfo,"",@"SHT_NOTE"
	.sectionflags	@"SHF_NOTE_NV_TKINFO"
	.tkinfo
        /*0018*/ 	.word	0x00000002
        /*0030*/ 	.string	""
        /*0030*/ 	.string	"ptxas"
        /*0030*/ 	.string	"Cuda compilation tools, release 13.0, V13.0.88"
        /*0030*/ 	.string	"Build cuda_13.0.r13.0/compiler.36424714_0"
        /*0030*/ 	.string	"-arch sm_100 -m 64 "



//--------------------- .note.nv.cuinfo           --------------------------
	.section	.note.nv.cuinfo,"",@"SHT_NOTE"
	.sectionflags	@"SHF_NOTE_NV_CUINFO"
        /*0018*/ 	.short	0x0002
        /*001a*/ 	.short	0x0064
        /*001c*/ 	.short	0x0082
	.zero		2


//--------------------- .nv.info                  --------------------------
	.section	.nv.info,"",@"SHT_CUDA_INFO"
	.align	4


	//----- nvinfo : EIATTR_REGCOUNT
	.align		4
        /*0000*/ 	.byte	0x04, 0x2f
        /*0002*/ 	.short	(.L_1 - .L_0)
	.align		4
.L_0:
        /*0004*/ 	.word	index@(_Z6kernelPi)
        /*0008*/ 	.word	0x00000008


	//----- nvinfo : EIATTR_FRAME_SIZE
	.align		4
.L_1:
        /*000c*/ 	.byte	0x04, 0x11
        /*000e*/ 	.short	(.L_3 - .L_2)
	.align		4
.L_2:
        /*0010*/ 	.word	index@(_Z6kernelPi)
        /*0014*/ 	.word	0x00000000


	//----- nvinfo : EIATTR_MIN_STACK_SIZE
	.align		4
.L_3:
        /*0018*/ 	.byte	0x04, 0x12
        /*001a*/ 	.short	(.L_5 - .L_4)
	.align		4
.L_4:
        /*001c*/ 	.word	index@(_Z6kernelPi)
        /*0020*/ 	.word	0x00000000
.L_5:


//--------------------- .nv.compat                --------------------------
	.section	.nv.compat,"",@"SHT_CUDA_COMPAT_INFO"
	.align	4
        /*0000*/ 	.byte	0x02, 0x09, 0x00, 0x00, 0x02, 0x02, 0x01, 0x00, 0x02, 0x05, 0x05, 0x00, 0x03, 0x07, 0x01, 0x01
        /*0010*/ 	.byte	0x02, 0x03, 0x00, 0x00, 0x02, 0x06, 0x01, 0x00, 0x04, 0x0b, 0x08, 0x00, 0x09, 0x00, 0x00, 0x00
        /*0020*/ 	.byte	0x00, 0x00, 0x00, 0x00


//--------------------- .nv.info._Z6kernelPi      --------------------------
	.section	.nv.info._Z6kernelPi,"",@"SHT_CUDA_INFO"
	.sectionflags	@""
	.align	4


	//----- nvinfo : EIATTR_CUDA_API_VERSION
	.align		4
        /*0000*/ 	.byte	0x04, 0x37
        /*0002*/ 	.short	(.L_7 - .L_6)
.L_6:
        /*0004*/ 	.word	0x00000082


	//----- nvinfo : EIATTR_KPARAM_INFO
	.align		4
.L_7:
        /*0008*/ 	.byte	0x04, 0x17
        /*000a*/ 	.short	(.L_9 - .L_8)
.L_8:
        /*000c*/ 	.word	0x00000000
        /*0010*/ 	.short	0x0000
        /*0012*/ 	.short	0x0000
        /*0014*/ 	.byte	0x00, 0xf5, 0x21, 0x00


	//----- nvinfo : EIATTR_SPARSE_MMA_MASK
	.align		4
.L_9:
        /*0018*/ 	.byte	0x03, 0x50
        /*001a*/ 	.short	0x0000


	//----- nvinfo : EIATTR_MAXREG_COUNT
	.align		4
        /*001c*/ 	.byte	0x03, 0x1b
        /*001e*/ 	.short	0x00ff


	//----- nvinfo : EIATTR_MERCURY_ISA_VERSION
	.align		4
        /*0020*/ 	.byte	0x03, 0x5f
        /*0022*/ 	.short	0x0101


	//----- nvinfo : EIATTR_VRC_CTA_INIT_COUNT
	.align		4
        /*0024*/ 	.byte	0x02, 0x4a
	.zero		1
	.zero		1


	//----- nvinfo : EIATTR_EXIT_INSTR_OFFSETS
	.align		4
        /*0028*/ 	.byte	0x04, 0x1c
        /*002a*/ 	.short	(.L_11 - .L_10)


	//   ....[0]....
.L_10:
        /*002c*/ 	.word	0x00000060


	//   ....[1]....
        /*0030*/ 	.word	0x000000b0


	//----- nvinfo : EIATTR_CBANK_PARAM_SIZE
	.align		4
.L_11:
        /*0034*/ 	.byte	0x03, 0x19
        /*0036*/ 	.short	0x0008


	//----- nvinfo : EIATTR_PARAM_CBANK
	.align		4
        /*0038*/ 	.byte	0x04, 0x0a
        /*003a*/ 	.short	(.L_13 - .L_12)
	.align		4
.L_12:
        /*003c*/ 	.word	index@(.nv.constant0._Z6kernelPi)
        /*0040*/ 	.short	0x0380
        /*0042*/ 	.short	0x0008


	//----- nvinfo : EIATTR_SW_WAR
	.align		4
.L_13:
        /*0044*/ 	.byte	0x04, 0x36
        /*0046*/ 	.short	(.L_15 - .L_14)
.L_14:
        /*0048*/ 	.word	0x00000008
.L_15:


//--------------------- .nv.callgraph             --------------------------
	.section	.nv.callgraph,"",@"SHT_CUDA_CALLGRAPH"
	.align	4
	.sectionentsize	8
	.align		4
        /*0000*/ 	.word	0x00000000
	.align		4
        /*0004*/ 	.word	0xffffffff
	.align		4
        /*0008*/ 	.word	0x00000000
	.align		4
        /*000c*/ 	.word	0xfffffffe
	.align		4
        /*0010*/ 	.word	0x00000000
	.align		4
        /*0014*/ 	.word	0xfffffffd
	.align		4
        /*0018*/ 	.word	0x00000000
	.align		4
        /*001c*/ 	.word	0xfffffffc


//--------------------- .text._Z6kernelPi         --------------------------
	.section	.text._Z6kernelPi,"ax",@progbits
	.align	128
        .global         _Z6kernelPi
        .type           _Z6kernelPi,@function
        .size           _Z6kernelPi,(.L_x_1 - _Z6kernelPi)
        .other          _Z6kernelPi,@"STO_CUDA_ENTRY STV_DEFAULT"
_Z6kernelPi:
.text._Z6kernelPi:
[----:B------:R-:W-:Y:S01]  /*0000*/  LDC R1, c[0x0][0x37c] ;  /* 0x0000df00ff017b82 */ /* 0x000fe20000000800 */
[----:B------:R-:W0:Y:S07]  /*0010*/  S2R R5, SR_TID.X ;  /* 0x0000000000057919 */ /* 0x000e2e0000002100 */
[----:B------:R-:W1:Y:S02]  /*0020*/  S2UR UR4, SR_CTAID.X ;  /* 0x00000000000479c3 */ /* 0x000e640000002500 */
[----:B-1----:R-:W-:-:S06]  /*0030*/  USHF.L.U32 UR4, UR4, 0xa, URZ ;  /* 0x0000000a04047899 */ /* 0x002fcc00080006ff */
[----:B0-----:R-:W-:-:S04]  /*0040*/  LOP3.LUT R5, R5, UR4, RZ, 0xfc, !PT ;  /* 0x0000000405057c12 */ /* 0x001fc8000f8efcff */
[----:B------:R-:W-:-:S13]  /*0050*/  ISETP.GT.AND P0, PT, R5, 0x1f3f, PT ;  /* 0x00001f3f0500780c */ /* 0x000fda0003f04270 */
[----:B------:R-:W-:Y:S05]  /*0060*/  @P0 EXIT ;  /* 0x000000000000094d */ /* 0x000fea0003800000 */
[----:B------:R-:W0:Y:S01]  /*0070*/  LDC.64 R2, c[0x0][0x380] ;  /* 0x0000e000ff027b82 */ /* 0x000e220000000a00 */
[----:B------:R-:W1:Y:S01]  /*0080*/  LDCU.64 UR4, c[0x0][0x358] ;  /* 0x00006b00ff0477ac */ /* 0x000e620008000a00 */
[----:B0-----:R-:W-:-:S05]  /*0090*/  IMAD.WIDE R2, R5, 0x4, R2 ;  /* 0x0000000405027825 */ /* 0x001fca00078e0202 */
[----:B-1----:R-:W-:Y:S01]  /*00a0*/  STG.E desc[UR4][R2.64], R5 ;  /* 0x0000000502007986 */ /* 0x002fe2000c101904 */
[----:B------:R-:W-:Y:S05]  /*00b0*/  EXIT ;  /* 0x000000000000794d */ /* 0x000fea0003800000 */
.L_x_0:
[----:B------:R-:W-:-:S00]  /*00c0*/  BRA `(.L_x_0) ;  /* 0xfffffffc00fc7947 */ /* 0x000fc0000383ffff */
[----:B------:R-:W-:-:S00]  /*00d0*/  NOP ;  /* 0x0000000000007918 */ /* 0x000fc00000000000 */
        /* <DEDUP_REMOVED lines=10> */
.L_x_1:


//--------------------- .nv.shared.reserved.0     --------------------------
	.section	.nv.shared.reserved.0,"aw",@nobits
	.weak		__nv_reservedSMEM_offset_0_alias
	.size		__nv_reservedSMEM_offset_0_alias, 0, 64
	.other		__nv_reservedSMEM_offset_0_alias,@"STO_CUDA_RESERVED_SHARED STV_DEFAULT"
__nv_reservedSMEM_offset_0_alias:
	.zero		0
	.zero		64


//--------------------- .nv.constant0._Z6kernelPi --------------------------
	.section	.nv.constant0._Z6kernelPi,"a",@progbits
	.sectionflags	@""
	.align	4
.nv.constant0._Z6kernelPi:
	.zero		904


//--------------------- SYMBOLS --------------------------

	.type		.nv.reservedSmem.offset0,@object
	.size		.nv.reservedSmem.offset0,0x4
